//
// Generated by NVIDIA NVVM Compiler
//
// Compiler Build ID: CL-36424714
// Cuda compilation tools, release 13.0, V13.0.88
// Based on NVVM 20.0.0
//

.version 9.0
.target sm_100
.address_size 64

	// .globl	_Z3addPdS_4int3

.visible .entry _Z3addPdS_4int3(
	.param .u64 .ptr .align 1 _Z3addPdS_4int3_param_0,
	.param .u64 .ptr .align 1 _Z3addPdS_4int3_param_1,
	.param .align 4 .b8 _Z3addPdS_4int3_param_2[12]
)
{
	.reg .pred 	%p<6>;
	.reg .b32 	%r<25>;
	.reg .b64 	%rd<8>;
	.reg .b64 	%fd<4>;

	ld.param.u32 	%r8, [_Z3addPdS_4int3_param_2+8];
	ld.param.u64 	%rd1, [_Z3addPdS_4int3_param_0];
	ld.param.u64 	%rd2, [_Z3addPdS_4int3_param_1];
	ld.param.u32 	%r9, [_Z3addPdS_4int3_param_2+4];
	ld.param.u32 	%r10, [_Z3addPdS_4int3_param_2];
	mov.u32 	%r11, %tid.x;
	mov.u32 	%r12, %ctaid.x;
	mov.u32 	%r13, %ntid.x;
	mad.lo.s32 	%r3, %r12, %r13, %r11;
	mov.u32 	%r14, %tid.y;
	mov.u32 	%r15, %ctaid.y;
	mov.u32 	%r16, %ntid.y;
	mad.lo.s32 	%r17, %r15, %r16, %r14;
	mov.u32 	%r18, %tid.z;
	mov.u32 	%r19, %ctaid.z;
	mov.u32 	%r20, %ntid.z;
	mad.lo.s32 	%r21, %r19, %r20, %r18;
	setp.ge.s32 	%p1, %r3, %r10;
	setp.ge.s32 	%p2, %r17, %r9;
	or.pred  	%p3, %p1, %p2;
	setp.ge.s32 	%p4, %r21, %r10;
	or.pred  	%p5, %p3, %p4;
	@%p5 bra 	$L__BB0_2;
	cvta.to.global.u64 	%rd3, %rd1;
	cvta.to.global.u64 	%rd4, %rd2;
	mad.lo.s32 	%r22, %r10, %r17, %r3;
	mul.lo.s32 	%r23, %r9, %r21;
	mad.lo.s32 	%r24, %r23, %r8, %r22;
	mul.wide.s32 	%rd5, %r24, 8;
	add.s64 	%rd6, %rd3, %rd5;
	ld.global.f64 	%fd1, [%rd6];
	add.s64 	%rd7, %rd4, %rd5;
	ld.global.f64 	%fd2, [%rd7];
	add.f64 	%fd3, %fd1, %fd2;
	st.global.f64 	[%rd7], %fd3;
$L__BB0_2:
	ret;

}


// ===== COMPILED SASS (sm_100) =====

	.target	sm_100

	.elftype	@"ET_EXEC"


//--------------------- .note.nv.tkinfo           --------------------------
	.section	.note.nv.tkinfo,"",@"SHT_NOTE"
	.sectionflags	@"SHF_NOTE_NV_TKINFO"
	.tkinfo
        /*0018*/ 	.word	0x00000002
        /*0030*/ 	.string	""
        /*0030*/ 	.string	"ptxas"
        /*0030*/ 	.string	"Cuda compilation tools, release 13.0, V13.0.88"
        /*0030*/ 	.string	"Build cuda_13.0.r13.0/compiler.36424714_0"
        /*0030*/ 	.string	"-arch sm_100 -m 64 "



//--------------------- .note.nv.cuinfo           --------------------------
	.section	.note.nv.cuinfo,"",@"SHT_NOTE"
	.sectionflags	@"SHF_NOTE_NV_CUINFO"
        /*0018*/ 	.short	0x0002
        /*001a*/ 	.short	0x0064
        /*001c*/ 	.short	0x0082
	.zero		2


//--------------------- .nv.info                  --------------------------
	.section	.nv.info,"",@"SHT_CUDA_INFO"
	.align	4


	//----- nvinfo : EIATTR_REGCOUNT
	.align		4
        /*0000*/ 	.byte	0x04, 0x2f
        /*0002*/ 	.short	(.L_1 - .L_0)
	.align		4
.L_0:
        /*0004*/ 	.word	index@(_Z3addPdS_4int3)
        /*0008*/ 	.word	0x0000000a


	//----- nvinfo : EIATTR_FRAME_SIZE
	.align		4
.L_1:
        /*000c*/ 	.byte	0x04, 0x11
        /*000e*/ 	.short	(.L_3 - .L_2)
	.align		4
.L_2:
        /*0010*/ 	.word	index@(_Z3addPdS_4int3)
        /*0014*/ 	.word	0x00000000


	//----- nvinfo : EIATTR_MIN_STACK_SIZE
	.align		4
.L_3:
        /*0018*/ 	.byte	0x04, 0x12
        /*001a*/ 	.short	(.L_5 - .L_4)
	.align		4
.L_4:
        /*001c*/ 	.word	index@(_Z3addPdS_4int3)
        /*0020*/ 	.word	0x00000000
.L_5:


//--------------------- .nv.compat                --------------------------
	.section	.nv.compat,"",@"SHT_CUDA_COMPAT_INFO"
	.align	4
        /*0000*/ 	.byte	0x02, 0x09, 0x00, 0x00, 0x02, 0x02, 0x01, 0x00, 0x02, 0x05, 0x05, 0x00, 0x03, 0x07, 0x01, 0x01
        /*0010*/ 	.byte	0x02, 0x03, 0x00, 0x00, 0x02, 0x06, 0x01, 0x00, 0x04, 0x0b, 0x08, 0x00, 0x01, 0x00, 0x00, 0x00
        /*0020*/ 	.byte	0x00, 0x00, 0x00, 0x00


//--------------------- .nv.info._Z3addPdS_4int3  --------------------------
	.section	.nv.info._Z3addPdS_4int3,"",@"SHT_CUDA_INFO"
	.sectionflags	@""
	.align	4


	//----- nvinfo : EIATTR_CUDA_API_VERSION
	.align		4
        /*0000*/ 	.byte	0x04, 0x37
        /*0002*/ 	.short	(.L_7 - .L_6)
.L_6:
        /*0004*/ 	.word	0x00000082


	//----- nvinfo : EIATTR_KPARAM_INFO
	.align		4
.L_7:
        /*0008*/ 	.byte	0x04, 0x17
        /*000a*/ 	.short	(.L_9 - .L_8)
.L_8:
        /*000c*/ 	.word	0x00000000
        /*0010*/ 	.short	0x0002
        /*0012*/ 	.short	0x0010
        /*0014*/ 	.byte	0x00, 0xf0, 0x31, 0x00


	//----- nvinfo : EIATTR_KPARAM_INFO
	.align		4
.L_9:
        /*0018*/ 	.byte	0x04, 0x17
        /*001a*/ 	.short	(.L_11 - .L_10)
.L_10:
        /*001c*/ 	.word	0x00000000
        /*0020*/ 	.short	0x0001
        /*0022*/ 	.short	0x0008
        /*0024*/ 	.byte	0x00, 0xf5, 0x21, 0x00


	//----- nvinfo : EIATTR_KPARAM_INFO
	.align		4
.L_11:
        /*0028*/ 	.byte	0x04, 0x17
        /*002a*/ 	.short	(.L_13 - .L_12)
.L_12:
        /*002c*/ 	.word	0x00000000
        /*0030*/ 	.short	0x0000
        /*0032*/ 	.short	0x0000
        /*0034*/ 	.byte	0x00, 0xf5, 0x21, 0x00


	//----- nvinfo : EIATTR_SPARSE_MMA_MASK
	.align		4
.L_13:
        /*0038*/ 	.byte	0x03, 0x50
        /*003a*/ 	.short	0x0000


	//----- nvinfo : EIATTR_MAXREG_COUNT
	.align		4
        /*003c*/ 	.byte	0x03, 0x1b
        /*003e*/ 	.short	0x00ff


	//----- nvinfo : EIATTR_MERCURY_ISA_VERSION
	.align		4
        /*0040*/ 	.byte	0x03, 0x5f
        /*0042*/ 	.short	0x0101


	//----- nvinfo : EIATTR_VRC_CTA_INIT_COUNT
	.align		4
        /*0044*/ 	.byte	0x02, 0x4a
	.zero		1
	.zero		1


	//----- nvinfo : EIATTR_EXIT_INSTR_OFFSETS
	.align		4
        /*0048*/ 	.byte	0x04, 0x1c
        /*004a*/ 	.short	(.L_15 - .L_14)


	//   ....[0]....
.L_14:
        /*004c*/ 	.word	0x00000110


	//   ....[1]....
        /*0050*/ 	.word	0x000001f0


	//----- nvinfo : EIATTR_CBANK_PARAM_SIZE
	.align		4
.L_15:
        /*0054*/ 	.byte	0x03, 0x19
        /*0056*/ 	.short	0x001c


	//----- nvinfo : EIATTR_PARAM_CBANK
	.align		4
        /*0058*/ 	.byte	0x04, 0x0a
        /*005a*/ 	.short	(.L_17 - .L_16)
	.align		4
.L_16:
        /*005c*/ 	.word	index@(.nv.constant0._Z3addPdS_4int3)
        /*0060*/ 	.short	0x0380
        /*0062*/ 	.short	0x001c


	//----- nvinfo : EIATTR_SW_WAR
	.align		4
.L_17:
        /*0064*/ 	.byte	0x04, 0x36
        /*0066*/ 	.short	(.L_19 - .L_18)
.L_18:
        /*0068*/ 	.word	0x00000008
.L_19:


//--------------------- .nv.callgraph             --------------------------
	.section	.nv.callgraph,"",@"SHT_CUDA_CALLGRAPH"
	.align	4
	.sectionentsize	8
	.align		4
        /*0000*/ 	.word	0x00000000
	.align		4
        /*0004*/ 	.word	0xffffffff
	.align		4
        /*0008*/ 	.word	0x00000000
	.align		4
        /*000c*/ 	.word	0xfffffffe
	.align		4
        /*0010*/ 	.word	0x00000000
	.align		4
        /*0014*/ 	.word	0xfffffffd
	.align		4
        /*0018*/ 	.word	0x00000000
	.align		4
        /*001c*/ 	.word	0xfffffffc


//--------------------- .text._Z3addPdS_4int3     --------------------------
	.section	.text._Z3addPdS_4int3,"ax",@progbits
	.align	128
        .global         _Z3addPdS_4int3
        .type           _Z3addPdS_4int3,@function
        .size           _Z3addPdS_4int3,(.L_x_1 - _Z3addPdS_4int3)
        .other          _Z3addPdS_4int3,@"STO_CUDA_ENTRY STV_DEFAULT"
_Z3addPdS_4int3:
.text._Z3addPdS_4int3:
[----:B------:R-:W-:Y:S01]  /*0000*/  LDC R1, c[0x0][0x37c] ;  /* 0x0000df00ff017b82 */ /* 0x000fe20000000800 */
[----:B------:R-:W0:Y:S07]  /*0010*/  S2R R7, SR_TID.Y ;  /* 0x0000000000077919 */ /* 0x000e2e0000002200 */
[----:B------:R-:W1:Y:S01]  /*0020*/  LDC R3, c[0x0][0x360] ;  /* 0x0000d800ff037b82 */ /* 0x000e620000000800 */
[----:B------:R-:W2:Y:S01]  /*0030*/  LDCU.64 UR8, c[0x0][0x390] ;  /* 0x00007200ff0877ac */ /* 0x000ea20008000a00 */
[----:B------:R-:W1:Y:S01]  /*0040*/  S2R R0, SR_TID.X ;  /* 0x0000000000007919 */ /* 0x000e620000002100 */
[----:B------:R-:W3:Y:S05]  /*0050*/  S2R R6, SR_TID.Z ;  /* 0x0000000000067919 */ /* 0x000eea0000002300 */
[----:B------:R-:W0:Y:S08]  /*0060*/  S2UR UR5, SR_CTAID.Y ;  /* 0x00000000000579c3 */ /* 0x000e300000002600 */
[----:B------:R-:W0:Y:S08]  /*0070*/  LDC R2, c[0x0][0x364] ;  /* 0x0000d900ff027b82 */ /* 0x000e300000000800 */
[----:B------:R-:W1:Y:S08]  /*0080*/  S2UR UR4, SR_CTAID.X ;  /* 0x00000000000479c3 */ /* 0x000e700000002500 */
[----:B------:R-:W3:Y:S08]  /*0090*/  S2UR UR6, SR_CTAID.Z ;  /* 0x00000000000679c3 */ /* 0x000ef00000002700 */
[----:B------:R-:W3:Y:S01]  /*00a0*/  LDC R5, c[0x0][0x368] ;  /* 0x0000da00ff057b82 */ /* 0x000ee20000000800 */
[----:B0-----:R-:W-:-:S05]  /*00b0*/  IMAD R7, R2, UR5, R7 ;  /* 0x0000000502077c24 */ /* 0x001fca000f8e0207 */
[----:B--2---:R-:W-:Y:S01]  /*00c0*/  ISETP.GE.AND P0, PT, R7, UR9, PT ;  /* 0x0000000907007c0c */ /* 0x004fe2000bf06270 */
[----:B-1----:R-:W-:-:S05]  /*00d0*/  IMAD R0, R3, UR4, R0 ;  /* 0x0000000403007c24 */ /* 0x002fca000f8e0200 */
[----:B------:R-:W-:Y:S01]  /*00e0*/  ISETP.GE.OR P0, PT, R0, UR8, P0 ;  /* 0x0000000800007c0c */ /* 0x000fe20008706670 */
[----:B---3--:R-:W-:-:S05]  /*00f0*/  IMAD R6, R5, UR6, R6 ;  /* 0x0000000605067c24 */ /* 0x008fca000f8e0206 */
[----:B------:R-:W-:-:S13]  /*0100*/  ISETP.GE.OR P0, PT, R6, UR8, P0 ;  /* 0x0000000806007c0c */ /* 0x000fda0008706670 */
[----:B------:R-:W-:Y:S05]  /*0110*/  @P0 EXIT ;  /* 0x000000000000094d */ /* 0x000fea0003800000 */
[----:B------:R-:W0:Y:S01]  /*0120*/  LDC.64 R2, c[0x0][0x380] ;  /* 0x0000e000ff027b82 */ /* 0x000e220000000a00 */
[----:B------:R-:W1:Y:S01]  /*0130*/  LDCU UR6, c[0x0][0x398] ;  /* 0x00007300ff0677ac */ /* 0x000e620008000800 */
[----:B------:R-:W-:Y:S02]  /*0140*/  IMAD R0, R7, UR8, R0 ;  /* 0x0000000807007c24 */ /* 0x000fe4000f8e0200 */
[----:B------:R-:W-:Y:S01]  /*0150*/  IMAD R7, R6, UR9, RZ ;  /* 0x0000000906077c24 */ /* 0x000fe2000f8e02ff */
[----:B------:R-:W2:Y:S03]  /*0160*/  LDCU.64 UR4, c[0x0][0x358] ;  /* 0x00006b00ff0477ac */ /* 0x000ea60008000a00 */
[----:B------:R-:W3:Y:S01]  /*0170*/  LDC.64 R4, c[0x0][0x388] ;  /* 0x0000e200ff047b82 */ /* 0x000ee20000000a00 */
[----:B-1----:R-:W-:-:S04]  /*0180*/  IMAD R7, R7, UR6, R0 ;  /* 0x0000000607077c24 */ /* 0x002fc8000f8e0200 */
[----:B0-----:R-:W-:-:S06]  /*0190*/  IMAD.WIDE R2, R7, 0x8, R2 ;  /* 0x0000000807027825 */ /* 0x001fcc00078e0202 */
[----:B--2---:R-:W2:Y:S01]  /*01a0*/  LDG.E.64 R2, desc[UR4][R2.64] ;  /* 0x0000000402027981 */ /* 0x004ea2000c1e1b00 */
[----:B---3--:R-:W-:-:S05]  /*01b0*/  IMAD.WIDE R4, R7, 0x8, R4 ;  /* 0x0000000807047825 */ /* 0x008fca00078e0204 */
[----:B------:R-:W2:Y:S02]  /*01c0*/  LDG.E.64 R6, desc[UR4][R4.64] ;  /* 0x0000000404067981 */ /* 0x000ea4000c1e1b00 */
[----:B--2---:R-:W-:-:S07]  /*01d0*/  DADD R6, R2, R6 ;  /* 0x0000000002067229 */ /* 0x004fce0000000006 */
[----:B------:R-:W-:Y:S01]  /*01e0*/  STG.E.64 desc[UR4][R4.64], R6 ;  /* 0x0000000604007986 */ /* 0x000fe2000c101b04 */
[----:B------:R-:W-:Y:S05]  /*01f0*/  EXIT ;  /* 0x000000000000794d */ /* 0x000fea0003800000 */
.L_x_0:
[----:B------:R-:W-:-:S00]  /*0200*/  BRA `(.L_x_0) ;  /* 0xfffffffc00fc7947 */ /* 0x000fc0000383ffff */
[----:B------:R-:W-:-:S00]  /*0210*/  NOP ;  /* 0x0000000000007918 */ /* 0x000fc00000000000 */
        /* <DEDUP_REMOVED lines=14> */
.L_x_1:


//--------------------- .nv.shared.reserved.0     --------------------------
	.section	.nv.shared.reserved.0,"aw",@nobits
	.weak		__nv_reservedSMEM_offset_0_alias
	.size		__nv_reservedSMEM_offset_0_alias, 0, 64
	.other		__nv_reservedSMEM_offset_0_alias,@"STO_CUDA_RESERVED_SHARED STV_DEFAULT"
__nv_reservedSMEM_offset_0_alias:
	.zero		0
	.zero		64


//--------------------- .nv.constant0._Z3addPdS_4int3 --------------------------
	.section	.nv.constant0._Z3addPdS_4int3,"a",@progbits
	.sectionflags	@""
	.align	4
.nv.constant0._Z3addPdS_4int3:
	.zero		924


//--------------------- SYMBOLS --------------------------

	.type		.nv.reservedSmem.offset0,@object
	.size		.nv.reservedSmem.offset0,0x4
